	.headerflags	@"EF_CUDA_TEXMODE_UNIFIED EF_CUDA_64BIT_ADDRESS EF_CUDA_ACCELERATORS EF_CUDA_SM90 EF_CUDA_VIRTUAL_SM(EF_CUDA_SM90)"
	.elftype	@"ET_EXEC"


//--------------------- .nv.info                  --------------------------
	.section	.nv.info,"",@"SHT_CUDA_INFO"
	.align	4


	//----- nvinfo : EIATTR_REGCOUNT
	.align		4
        /*0000*/ 	.byte	0x04, 0x2f
        /*0002*/ 	.short	(.L_1 - .L_0)
	.align		4
.L_0:
        /*0004*/ 	.word	index@(triton_poi_fused__to_copy_add_arange_clamp_mul_sub_16)
        /*0008*/ 	.word	0x0000000c


	//----- nvinfo : EIATTR_MIN_STACK_SIZE
	.align		4
.L_1:
        /*000c*/ 	.byte	0x04, 0x12
        /*000e*/ 	.short	(.L_3 - .L_2)
	.align		4
.L_2:
        /*0010*/ 	.word	index@(triton_poi_fused__to_copy_add_arange_clamp_mul_sub_16)
        /*0014*/ 	.word	0x00000000


	//----- nvinfo : EIATTR_FRAME_SIZE
	.align		4
.L_3:
        /*0018*/ 	.byte	0x04, 0x11
        /*001a*/ 	.short	(.L_5 - .L_4)
	.align		4
.L_4:
        /*001c*/ 	.word	index@(triton_poi_fused__to_copy_add_arange_clamp_mul_sub_16)
        /*0020*/ 	.word	0x00000000


	//----- nvinfo : EIATTR_MIN_STACK_SIZE
	.align		4
.L_5:
        /*0024*/ 	.byte	0x04, 0x12
        /*0026*/ 	.short	(.L_7 - .L_6)
	.align		4
.L_6:
        /*0028*/ 	.word	index@(triton_poi_fused__to_copy_add_arange_clamp_mul_sub_16)
        /*002c*/ 	.word	0x00000000
.L_7:


//--------------------- .nv.info.triton_poi_fused__to_copy_add_arange_clamp_mul_sub_16 --------------------------
	.section	.nv.info.triton_poi_fused__to_copy_add_arange_clamp_mul_sub_16,"",@"SHT_CUDA_INFO"
	.sectionflags	@""
	.align	4


	//----- nvinfo : EIATTR_CUDA_API_VERSION
	.align		4
        /*0000*/ 	.byte	0x04, 0x37
        /*0002*/ 	.short	(.L_9 - .L_8)
.L_8:
        /*0004*/ 	.word	0x0000007c


	//----- nvinfo : EIATTR_KPARAM_INFO
	.align		4
.L_9:
        /*0008*/ 	.byte	0x04, 0x17
        /*000a*/ 	.short	(.L_11 - .L_10)
.L_10:
        /*000c*/ 	.word	0x00000000
        /*0010*/ 	.short	0x0001
        /*0012*/ 	.short	0x0008
        /*0014*/ 	.byte	0x00, 0xf0, 0x11, 0x00


	//----- nvinfo : EIATTR_KPARAM_INFO
	.align		4
.L_11:
        /*0018*/ 	.byte	0x04, 0x17
        /*001a*/ 	.short	(.L_13 - .L_12)
.L_12:
        /*001c*/ 	.word	0x00000000
        /*0020*/ 	.short	0x0000
        /*0022*/ 	.short	0x0000
        /*0024*/ 	.byte	0x00, 0xf4, 0x21, 0x00


	//----- nvinfo : EIATTR_SPARSE_MMA_MASK
	.align		4
.L_13:
        /*0028*/ 	.byte	0x03, 0x50
        /*002a*/ 	.short	0x0000


	//----- nvinfo : EIATTR_MAXREG_COUNT
	.align		4
        /*002c*/ 	.byte	0x03, 0x1b
        /*002e*/ 	.short	0x00ff


	//----- nvinfo : EIATTR_EXIT_INSTR_OFFSETS
	.align		4
        /*0030*/ 	.byte	0x04, 0x1c
        /*0032*/ 	.short	(.L_15 - .L_14)


	//   ....[0]....
.L_14:
        /*0034*/ 	.word	0x00000190


	//   ....[1]....
        /*0038*/ 	.word	0x000001c0


	//----- nvinfo : EIATTR_REQNTID
	.align		4
.L_15:
        /*003c*/ 	.byte	0x04, 0x10
        /*003e*/ 	.short	(.L_17 - .L_16)
.L_16:
        /*0040*/ 	.word	0x00000020
        /*0044*/ 	.word	0x00000001
        /*0048*/ 	.word	0x00000001


	//----- nvinfo : EIATTR_CBANK_PARAM_SIZE
	.align		4
.L_17:
        /*004c*/ 	.byte	0x03, 0x19
        /*004e*/ 	.short	0x000c


	//----- nvinfo : EIATTR_PARAM_CBANK
	.align		4
        /*0050*/ 	.byte	0x04, 0x0a
        /*0052*/ 	.short	(.L_19 - .L_18)
	.align		4
.L_18:
        /*0054*/ 	.word	index@(.nv.constant0.triton_poi_fused__to_copy_add_arange_clamp_mul_sub_16)
        /*0058*/ 	.short	0x0210
        /*005a*/ 	.short	0x000c


	//----- nvinfo : EIATTR_SW_WAR
	.align		4
.L_19:
        /*005c*/ 	.byte	0x04, 0x36
        /*005e*/ 	.short	(.L_21 - .L_20)
.L_20:
        /*0060*/ 	.word	0x00000008
.L_21:


//--------------------- .nv.callgraph             --------------------------
	.section	.nv.callgraph,"",@"SHT_CUDA_CALLGRAPH"
	.align	4
	.sectionentsize	8
	.align		4
        /*0000*/ 	.word	0x00000000
	.align		4
        /*0004*/ 	.word	0xffffffff
	.align		4
        /*0008*/ 	.word	0x00000000
	.align		4
        /*000c*/ 	.word	0xfffffffe
	.align		4
        /*0010*/ 	.word	0x00000000
	.align		4
        /*0014*/ 	.word	0xfffffffd
	.align		4
        /*0018*/ 	.word	0x00000000
	.align		4
        /*001c*/ 	.word	0xfffffffc


//--------------------- .text.triton_poi_fused__to_copy_add_arange_clamp_mul_sub_16 --------------------------
	.section	.text.triton_poi_fused__to_copy_add_arange_clamp_mul_sub_16,"ax",@progbits
	.align	128
        .global         triton_poi_fused__to_copy_add_arange_clamp_mul_sub_16
        .type           triton_poi_fused__to_copy_add_arange_clamp_mul_sub_16,@function
        .size           triton_poi_fused__to_copy_add_arange_clamp_mul_sub_16,(.L_x_1 - triton_poi_fused__to_copy_add_arange_clamp_mul_sub_16)
        .other          triton_poi_fused__to_copy_add_arange_clamp_mul_sub_16,@"STO_CUDA_ENTRY STV_DEFAULT"
triton_poi_fused__to_copy_add_arange_clamp_mul_sub_16:
.text.triton_poi_fused__to_copy_add_arange_clamp_mul_sub_16:
[----:B------:R-:W0:Y:S02]  /*0000*/  LDC R1, c[0x0][0x28] ;  /* 0x00000a00ff017b82 */ /* 0x000e240000000800 */
[----:B------:R-:W1:Y:S01]  /*0010*/  S2R R0, SR_TID.X ;  /* 0x0000000000007919 */ /* 0x000e620000002100 */
[----:B------:R-:W-:Y:S01]  /*0020*/  HFMA2.MMA R3, -RZ, RZ, 1.1328125, -0.00013840198516845703125 ;  /* 0x3c888889ff037435 */ /* 0x000fe200000001ff */
[----:B------:R-:W2:Y:S01]  /*0030*/  S2R R5, SR_CTAID.X ;  /* 0x0000000000057919 */ /* 0x000ea20000002500 */
[----:B-1----:R-:W-:-:S05]  /*0040*/  IMAD.SHL.U32 R0, R0, 0x2, RZ ;  /* 0x0000000200007824 */ /* 0x002fca00078e00ff */
[----:B------:R-:W-:-:S05]  /*0050*/  LOP3.LUT R0, R0, 0x3e, RZ, 0xc0, !PT ;  /* 0x0000003e00007812 */ /* 0x000fca00078ec0ff */
[----:B--2---:R-:W-:-:S05]  /*0060*/  IMAD R5, R5, 0x40, R0 ;  /* 0x0000004005057824 */ /* 0x004fca00078e0200 */
[----:B------:R-:W-:Y:S02]  /*0070*/  IADD3 R0, R5, 0x1, RZ ;  /* 0x0000000105007810 */ /* 0x000fe40007ffe0ff */
[----:B------:R-:W-:Y:S02]  /*0080*/  I2FP.F32.S32 R2, R5 ;  /* 0x0000000500027245 */ /* 0x000fe40000201400 */
[----:B------:R-:W-:Y:S02]  /*0090*/  I2FP.F32.S32 R0, R0 ;  /* 0x0000000000007245 */ /* 0x000fe40000201400 */
[----:B------:R-:W-:Y:S01]  /*00a0*/  ISETP.GE.AND P0, PT, R5, 0x3c, PT ;  /* 0x0000003c0500780c */ /* 0x000fe20003f06270 */
[----:B------:R-:W-:Y:S02]  /*00b0*/  FADD R2, R2, 0.5 ;  /* 0x3f00000002027421 */ /* 0x000fe40000000000 */
[----:B------:R-:W-:Y:S02]  /*00c0*/  FADD R0, R0, 0.5 ;  /* 0x3f00000000007421 */ /* 0x000fe40000000000 */
[----:B------:R-:W-:-:S02]  /*00d0*/  FFMA R2, R2, R3, -0.5 ;  /* 0xbf00000002027423 */ /* 0x000fc40000000003 */
[----:B------:R-:W-:-:S03]  /*00e0*/  FFMA R0, R0, R3, -0.5 ;  /* 0xbf00000000007423 */ /* 0x000fc60000000003 */
[----:B------:R-:W-:Y:S02]  /*00f0*/  FMNMX R4, RZ, R2, !PT ;  /* 0x00000002ff047209 */ /* 0x000fe40007800000 */
[----:B------:R-:W1:Y:S01]  /*0100*/  LDC.64 R2, c[0x0][0x210] ;  /* 0x00008400ff027b82 */ /* 0x000e620000000a00 */
[----:B------:R-:W-:Y:S01]  /*0110*/  FMNMX R0, RZ, R0, !PT ;  /* 0x00000000ff007209 */ /* 0x000fe20007800000 */
[----:B------:R-:W2:Y:S08]  /*0120*/  F2I.TRUNC.NTZ R6, R4 ;  /* 0x0000000400067305 */ /* 0x000eb0000020f100 */
[----:B------:R-:W3:Y:S01]  /*0130*/  F2I.TRUNC.NTZ R7, R0 ;  /* 0x0000000000077305 */ /* 0x000ee2000020f100 */
[----:B--2---:R-:W-:-:S05]  /*0140*/  I2FP.F32.S32 R9, R6 ;  /* 0x0000000600097245 */ /* 0x004fca0000201400 */
[----:B------:R-:W-:Y:S01]  /*0150*/  FADD.SAT R6, R4, -R9 ;  /* 0x8000000904067221 */ /* 0x000fe20000002000 */
[----:B-1----:R-:W-:Y:S01]  /*0160*/  IMAD.WIDE R2, R5, 0x4, R2 ;  /* 0x0000000405027825 */ /* 0x002fe200078e0202 */
[----:B---3--:R-:W-:-:S05]  /*0170*/  I2FP.F32.S32 R7, R7 ;  /* 0x0000000700077245 */ /* 0x008fca0000201400 */
[----:B------:R-:W-:Y:S01]  /*0180*/  FADD.SAT R7, R0, -R7 ;  /* 0x8000000700077221 */ /* 0x000fe20000002000 */
[----:B------:R-:W-:Y:S06]  /*0190*/  @P0 EXIT ;  /* 0x000000000000094d */ /* 0x000fec0003800000 */
[----:B------:R-:W-:Y:S02]  /*01a0*/  ULDC.64 UR4, c[0x0][0x208] ;  /* 0x0000820000047ab9 */ /* 0x000fe40000000a00 */
[----:B------:R-:W-:Y:S01]  /*01b0*/  STG.E.64 desc[UR4][R2.64], R6 ;  /* 0x0000000602007986 */ /* 0x000fe2000c101b04 */
[----:B------:R-:W-:Y:S05]  /*01c0*/  EXIT ;  /* 0x000000000000794d */ /* 0x000fea0003800000 */
.L_x_0:
[----:B------:R-:W-:-:S00]  /*01d0*/  BRA `(.L_x_0) ;  /* 0xfffffffc00fc7947 */ /* 0x000fc0000383ffff */
[----:B------:R-:W-:-:S00]  /*01e0*/  NOP ;  /* 0x0000000000007918 */ /* 0x000fc00000000000 */
        /* <DEDUP_REMOVED lines=9> */
.L_x_1:


//--------------------- .nv.constant0.triton_poi_fused__to_copy_add_arange_clamp_mul_sub_16 --------------------------
	.section	.nv.constant0.triton_poi_fused__to_copy_add_arange_clamp_mul_sub_16,"a",@progbits
	.sectionflags	@""
	.align	4
.nv.constant0.triton_poi_fused__to_copy_add_arange_clamp_mul_sub_16:
	.zero		540
